	.headerflags	@"EF_CUDA_TEXMODE_UNIFIED EF_CUDA_64BIT_ADDRESS EF_CUDA_ACCELERATORS EF_CUDA_SM90 EF_CUDA_VIRTUAL_SM(EF_CUDA_SM90)"
	.elftype	@"ET_EXEC"


//--------------------- .nv.info                  --------------------------
	.section	.nv.info,"",@"SHT_CUDA_INFO"
	.align	4


	//----- nvinfo : EIATTR_REGCOUNT
	.align		4
        /*0000*/ 	.byte	0x04, 0x2f
        /*0002*/ 	.short	(.L_1 - .L_0)
	.align		4
.L_0:
        /*0004*/ 	.word	index@(triton_poi_fused_max_pool2d_with_indices_7)
        /*0008*/ 	.word	0x00000011


	//----- nvinfo : EIATTR_MIN_STACK_SIZE
	.align		4
.L_1:
        /*000c*/ 	.byte	0x04, 0x12
        /*000e*/ 	.short	(.L_3 - .L_2)
	.align		4
.L_2:
        /*0010*/ 	.word	index@(triton_poi_fused_max_pool2d_with_indices_7)
        /*0014*/ 	.word	0x00000000


	//----- nvinfo : EIATTR_FRAME_SIZE
	.align		4
.L_3:
        /*0018*/ 	.byte	0x04, 0x11
        /*001a*/ 	.short	(.L_5 - .L_4)
	.align		4
.L_4:
        /*001c*/ 	.word	index@(triton_poi_fused_max_pool2d_with_indices_7)
        /*0020*/ 	.word	0x00000000


	//----- nvinfo : EIATTR_MIN_STACK_SIZE
	.align		4
.L_5:
        /*0024*/ 	.byte	0x04, 0x12
        /*0026*/ 	.short	(.L_7 - .L_6)
	.align		4
.L_6:
        /*0028*/ 	.word	index@(triton_poi_fused_max_pool2d_with_indices_7)
        /*002c*/ 	.word	0x00000000
.L_7:


//--------------------- .nv.info.triton_poi_fused_max_pool2d_with_indices_7 --------------------------
	.section	.nv.info.triton_poi_fused_max_pool2d_with_indices_7,"",@"SHT_CUDA_INFO"
	.sectionflags	@""
	.align	4


	//----- nvinfo : EIATTR_CUDA_API_VERSION
	.align		4
        /*0000*/ 	.byte	0x04, 0x37
        /*0002*/ 	.short	(.L_9 - .L_8)
.L_8:
        /*0004*/ 	.word	0x0000007c


	//----- nvinfo : EIATTR_KPARAM_INFO
	.align		4
.L_9:
        /*0008*/ 	.byte	0x04, 0x17
        /*000a*/ 	.short	(.L_11 - .L_10)
.L_10:
        /*000c*/ 	.word	0x00000000
        /*0010*/ 	.short	0x0003
        /*0012*/ 	.short	0x0018
        /*0014*/ 	.byte	0x00, 0xf0, 0x11, 0x00


	//----- nvinfo : EIATTR_KPARAM_INFO
	.align		4
.L_11:
        /*0018*/ 	.byte	0x04, 0x17
        /*001a*/ 	.short	(.L_13 - .L_12)
.L_12:
        /*001c*/ 	.word	0x00000000
        /*0020*/ 	.short	0x0002
        /*0022*/ 	.short	0x0010
        /*0024*/ 	.byte	0x00, 0xf4, 0x21, 0x00


	//----- nvinfo : EIATTR_KPARAM_INFO
	.align		4
.L_13:
        /*0028*/ 	.byte	0x04, 0x17
        /*002a*/ 	.short	(.L_15 - .L_14)
.L_14:
        /*002c*/ 	.word	0x00000000
        /*0030*/ 	.short	0x0001
        /*0032*/ 	.short	0x0008
        /*0034*/ 	.byte	0x00, 0xf4, 0x21, 0x00


	//----- nvinfo : EIATTR_KPARAM_INFO
	.align		4
.L_15:
        /*0038*/ 	.byte	0x04, 0x17
        /*003a*/ 	.short	(.L_17 - .L_16)
.L_16:
        /*003c*/ 	.word	0x00000000
        /*0040*/ 	.short	0x0000
        /*0042*/ 	.short	0x0000
        /*0044*/ 	.byte	0x00, 0xf4, 0x21, 0x00


	//----- nvinfo : EIATTR_SPARSE_MMA_MASK
	.align		4
.L_17:
        /*0048*/ 	.byte	0x03, 0x50
        /*004a*/ 	.short	0x0000


	//----- nvinfo : EIATTR_MAXREG_COUNT
	.align		4
        /*004c*/ 	.byte	0x03, 0x1b
        /*004e*/ 	.short	0x00ff


	//----- nvinfo : EIATTR_EXIT_INSTR_OFFSETS
	.align		4
        /*0050*/ 	.byte	0x04, 0x1c
        /*0052*/ 	.short	(.L_19 - .L_18)


	//   ....[0]....
.L_18:
        /*0054*/ 	.word	0x00000310


	//----- nvinfo : EIATTR_REQNTID
	.align		4
.L_19:
        /*0058*/ 	.byte	0x04, 0x10
        /*005a*/ 	.short	(.L_21 - .L_20)
.L_20:
        /*005c*/ 	.word	0x00000080
        /*0060*/ 	.word	0x00000001
        /*0064*/ 	.word	0x00000001


	//----- nvinfo : EIATTR_CBANK_PARAM_SIZE
	.align		4
.L_21:
        /*0068*/ 	.byte	0x03, 0x19
        /*006a*/ 	.short	0x001c


	//----- nvinfo : EIATTR_PARAM_CBANK
	.align		4
        /*006c*/ 	.byte	0x04, 0x0a
        /*006e*/ 	.short	(.L_23 - .L_22)
	.align		4
.L_22:
        /*0070*/ 	.word	index@(.nv.constant0.triton_poi_fused_max_pool2d_with_indices_7)
        /*0074*/ 	.short	0x0210
        /*0076*/ 	.short	0x001c


	//----- nvinfo : EIATTR_SW_WAR
	.align		4
.L_23:
        /*0078*/ 	.byte	0x04, 0x36
        /*007a*/ 	.short	(.L_25 - .L_24)
.L_24:
        /*007c*/ 	.word	0x00000008
.L_25:


//--------------------- .nv.callgraph             --------------------------
	.section	.nv.callgraph,"",@"SHT_CUDA_CALLGRAPH"
	.align	4
	.sectionentsize	8
	.align		4
        /*0000*/ 	.word	0x00000000
	.align		4
        /*0004*/ 	.word	0xffffffff
	.align		4
        /*0008*/ 	.word	0x00000000
	.align		4
        /*000c*/ 	.word	0xfffffffe
	.align		4
        /*0010*/ 	.word	0x00000000
	.align		4
        /*0014*/ 	.word	0xfffffffd
	.align		4
        /*0018*/ 	.word	0x00000000
	.align		4
        /*001c*/ 	.word	0xfffffffc


//--------------------- .text.triton_poi_fused_max_pool2d_with_indices_7 --------------------------
	.section	.text.triton_poi_fused_max_pool2d_with_indices_7,"ax",@progbits
	.align	128
        .global         triton_poi_fused_max_pool2d_with_indices_7
        .type           triton_poi_fused_max_pool2d_with_indices_7,@function
        .size           triton_poi_fused_max_pool2d_with_indices_7,(.L_x_1 - triton_poi_fused_max_pool2d_with_indices_7)
        .other          triton_poi_fused_max_pool2d_with_indices_7,@"STO_CUDA_ENTRY STV_DEFAULT"
triton_poi_fused_max_pool2d_with_indices_7:
.text.triton_poi_fused_max_pool2d_with_indices_7:
[----:B------:R-:W-:Y:S01]  /*0000*/  LDC R1, c[0x0][0x28] ;  /* 0x00000a00ff017b82 */ /* 0x000fe20000000800 */
[----:B------:R-:W1:Y:S01]  /*0010*/  S2R R0, SR_TID.X ;  /* 0x0000000000007919 */ /* 0x000e620000002100 */
[----:B------:R-:W-:Y:S01]  /*0020*/  ULDC.64 UR4, c[0x0][0x208] ;  /* 0x0000820000047ab9 */ /* 0x000fe20000000a00 */
[----:B------:R-:W2:Y:S01]  /*0030*/  S2R R3, SR_CTAID.X ;  /* 0x0000000000037919 */ /* 0x000ea20000002500 */
[----:B-1----:R-:W-:-:S05]  /*0040*/  LOP3.LUT R0, R0, 0x7f, RZ, 0xc0, !PT ;  /* 0x0000007f00007812 */ /* 0x002fca00078ec0ff */
[----:B--2---:R-:W-:Y:S02]  /*0050*/  IMAD R0, R3, 0x80, R0 ;  /* 0x0000008003007824 */ /* 0x004fe400078e0200 */
[----:B------:R-:W1:Y:S03]  /*0060*/  LDC.64 R2, c[0x0][0x210] ;  /* 0x00008400ff027b82 */ /* 0x000e660000000a00 */
[----:B------:R-:W-:-:S04]  /*0070*/  SHF.R.S32.HI R5, RZ, 0x1f, R0 ;  /* 0x0000001fff057819 */ /* 0x000fc80000011400 */
[----:B------:R-:W-:-:S04]  /*0080*/  LEA.HI R5, R5, R0, RZ, 0x2 ;  /* 0x0000000005057211 */ /* 0x000fc800078f10ff */
[----:B------:R-:W-:Y:S02]  /*0090*/  LOP3.LUT R7, R5, 0x7ffffffc, RZ, 0xc0, !PT ;  /* 0x7ffffffc05077812 */ /* 0x000fe400078ec0ff */
[----:B------:R-:W-:-:S03]  /*00a0*/  SHF.R.S32.HI R10, RZ, 0x2, R5 ;  /* 0x00000002ff0a7819 */ /* 0x000fc60000011405 */
[----:B------:R-:W-:-:S04]  /*00b0*/  IMAD.IADD R7, R0, 0x1, -R7 ;  /* 0x0000000100077824 */ /* 0x000fc800078e0a07 */
[----:B------:R-:W-:-:S04]  /*00c0*/  IMAD.SHL.U32 R11, R7, 0x2, RZ ;  /* 0x00000002070b7824 */ /* 0x000fc800078e00ff */
[----:B------:R-:W-:-:S04]  /*00d0*/  IMAD R9, R10, 0x10, R11 ;  /* 0x000000100a097824 */ /* 0x000fc800078e020b */
[----:B-1----:R-:W-:-:S04]  /*00e0*/  IMAD.WIDE R4, R9, 0x4, R2 ;  /* 0x0000000409047825 */ /* 0x002fc800078e0202 */
[----:B------:R-:W-:Y:S01]  /*00f0*/  VIADD R7, R9, 0x8 ;  /* 0x0000000809077836 */ /* 0x000fe20000000000 */
[----:B------:R-:W2:Y:S04]  /*0100*/  LDG.E.EL R12, desc[UR4][R4.64] ;  /* 0x00000004040c7981 */ /* 0x000ea8000c2e1900 */
[----:B------:R1:W2:Y:S01]  /*0110*/  LDG.E.EL R13, desc[UR4][R4.64+0x4] ;  /* 0x00000404040d7981 */ /* 0x0002a2000c2e1900 */
[----:B------:R-:W-:-:S05]  /*0120*/  IMAD.WIDE R6, R7, 0x4, R2 ;  /* 0x0000000407067825 */ /* 0x000fca00078e0202 */
[----:B------:R3:W4:Y:S01]  /*0130*/  LDG.E.EL R14, desc[UR4][R6.64] ;  /* 0x00000004060e7981 */ /* 0x000722000c2e1900 */
[----:B------:R-:W-:Y:S01]  /*0140*/  VIADD R9, R9, 0x9 ;  /* 0x0000000909097836 */ /* 0x000fe20000000000 */
[----:B-1----:R-:W1:Y:S03]  /*0150*/  LDC.64 R4, c[0x0][0x220] ;  /* 0x00008800ff047b82 */ /* 0x002e660000000a00 */
[----:B------:R-:W-:-:S06]  /*0160*/  IMAD.WIDE R8, R9, 0x4, R2 ;  /* 0x0000000409087825 */ /* 0x000fcc00078e0202 */
[----:B------:R-:W5:Y:S01]  /*0170*/  LDG.E.EL R9, desc[UR4][R8.64] ;  /* 0x0000000408097981 */ /* 0x000f62000c2e1900 */
[----:B------:R-:W1:Y:S01]  /*0180*/  LDC.64 R2, c[0x0][0x218] ;  /* 0x00008600ff027b82 */ /* 0x000e620000000a00 */
[----:B---3--:R-:W-:Y:S01]  /*0190*/  LEA.HI R6, R10, R10, RZ, 0x2 ;  /* 0x0000000a0a067211 */ /* 0x008fe200078f10ff */
[----:B-1----:R-:W-:-:S04]  /*01a0*/  IMAD.WIDE R4, R0, 0x8, R4 ;  /* 0x0000000800047825 */ /* 0x002fc800078e0204 */
[----:B0-----:R-:W-:Y:S01]  /*01b0*/  IMAD.WIDE R2, R0, 0x4, R2 ;  /* 0x0000000400027825 */ /* 0x001fe200078e0202 */
[C---:B--2---:R-:W-:Y:S02]  /*01c0*/  FSETP.GT.AND P0, PT, R13.reuse, R12, PT ;  /* 0x0000000c0d00720b */ /* 0x044fe40003f04000 */
[----:B------:R-:W-:Y:S02]  /*01d0*/  FSETP.NAN.AND P2, PT, R13, R13, PT ;  /* 0x0000000d0d00720b */ /* 0x000fe40003f48000 */
[----:B------:R-:W-:Y:S02]  /*01e0*/  SEL R7, RZ, 0x1, !P0 ;  /* 0x00000001ff077807 */ /* 0x000fe40004000000 */
[----:B----4-:R-:W-:-:S07]  /*01f0*/  FSETP.NAN.AND P1, PT, R14, R14, PT ;  /* 0x0000000e0e00720b */ /* 0x010fce0003f28000 */
[----:B------:R-:W-:-:S04]  /*0200*/  @!P0 FSEL R13, R13, R12, P2 ;  /* 0x0000000c0d0d8208 */ /* 0x000fc80001000000 */
[----:B------:R-:W-:Y:S02]  /*0210*/  FSETP.GEU.AND P2, PT, R13, R14, PT ;  /* 0x0000000e0d00720b */ /* 0x000fe40003f4e000 */
[----:B-----5:R-:W-:Y:S02]  /*0220*/  FSETP.NAN.AND P0, PT, R9, R9, PT ;  /* 0x000000090900720b */ /* 0x020fe40003f08000 */
[----:B------:R-:W-:Y:S02]  /*0230*/  @!P1 FSEL R14, R14, R13, !P2 ;  /* 0x0000000d0e0e9208 */ /* 0x000fe40005000000 */
[----:B------:R-:W-:Y:S02]  /*0240*/  SEL R8, R7, 0x2, P2 ;  /* 0x0000000207087807 */ /* 0x000fe40001000000 */
[----:B------:R-:W-:Y:S02]  /*0250*/  FSETP.GEU.AND P1, PT, R14, R9, PT ;  /* 0x000000090e00720b */ /* 0x000fe40003f2e000 */
[----:B------:R-:W-:-:S02]  /*0260*/  LOP3.LUT R7, R6, 0x7ffffffc, RZ, 0xc0, !PT ;  /* 0x7ffffffc06077812 */ /* 0x000fc400078ec0ff */
[----:B------:R-:W-:-:S03]  /*0270*/  SEL R8, R8, 0x3, P1 ;  /* 0x0000000308087807 */ /* 0x000fc60000800000 */
[----:B------:R-:W-:Y:S01]  /*0280*/  IMAD.IADD R10, R10, 0x1, -R7 ;  /* 0x000000010a0a7824 */ /* 0x000fe200078e0a07 */
[----:B------:R-:W-:Y:S02]  /*0290*/  LOP3.LUT R6, R11, 0x1, R8, 0xf8, !PT ;  /* 0x000000010b067812 */ /* 0x000fe400078ef808 */
[----:B------:R-:W-:Y:S02]  /*02a0*/  SHF.R.U32.HI R11, RZ, 0x1, R8 ;  /* 0x00000001ff0b7819 */ /* 0x000fe40000011608 */
[----:B------:R-:W-:Y:S02]  /*02b0*/  SHF.R.S32.HI R7, RZ, 0x1f, R6 ;  /* 0x0000001fff077819 */ /* 0x000fe40000011406 */
[----:B------:R-:W-:Y:S01]  /*02c0*/  @!P0 SEL R9, R9, R14, !P1 ;  /* 0x0000000e09098207 */ /* 0x000fe20004800000 */
[----:B------:R-:W-:-:S04]  /*02d0*/  IMAD R11, R10, 0x2, R11 ;  /* 0x000000020a0b7824 */ /* 0x000fc800078e020b */
[----:B------:R-:W-:Y:S01]  /*02e0*/  IMAD.WIDE R6, R11, 0x8, R6 ;  /* 0x000000080b067825 */ /* 0x000fe200078e0206 */
[----:B------:R-:W-:Y:S04]  /*02f0*/  STG.E desc[UR4][R2.64], R9 ;  /* 0x0000000902007986 */ /* 0x000fe8000c101904 */
[----:B------:R-:W-:Y:S01]  /*0300*/  STG.E.64 desc[UR4][R4.64], R6 ;  /* 0x0000000604007986 */ /* 0x000fe2000c101b04 */
[----:B------:R-:W-:Y:S05]  /*0310*/  EXIT ;  /* 0x000000000000794d */ /* 0x000fea0003800000 */
.L_x_0:
[----:B------:R-:W-:-:S00]  /*0320*/  BRA `(.L_x_0) ;  /* 0xfffffffc00fc7947 */ /* 0x000fc0000383ffff */
[----:B------:R-:W-:-:S00]  /*0330*/  NOP ;  /* 0x0000000000007918 */ /* 0x000fc00000000000 */
        /* <DEDUP_REMOVED lines=12> */
.L_x_1:


//--------------------- .nv.constant0.triton_poi_fused_max_pool2d_with_indices_7 --------------------------
	.section	.nv.constant0.triton_poi_fused_max_pool2d_with_indices_7,"a",@progbits
	.sectionflags	@""
	.align	4
.nv.constant0.triton_poi_fused_max_pool2d_with_indices_7:
	.zero		556
